//
// Generated by NVIDIA NVVM Compiler
//
// Compiler Build ID: CL-36424714
// Cuda compilation tools, release 13.0, V13.0.88
// Based on NVVM 20.0.0
//

.version 9.0
.target sm_100
.address_size 64

	// .globl	sum
.extern .shared .align 16 .b8 sdata[];

.visible .entry sum(
	.param .u64 .ptr .align 1 sum_param_0,
	.param .u64 .ptr .align 1 sum_param_1,
	.param .u32 sum_param_2
)
{
	.reg .pred 	%p<6>;
	.reg .b32 	%r<14>;
	.reg .b32 	%f<6>;
	.reg .b64 	%rd<9>;

	ld.param.u64 	%rd2, [sum_param_0];
	ld.param.u64 	%rd1, [sum_param_1];
	ld.param.u32 	%r7, [sum_param_2];
	cvta.to.global.u64 	%rd3, %rd2;
	mov.u32 	%r1, %tid.x;
	mov.u32 	%r2, %ctaid.x;
	mov.u32 	%r13, %ntid.x;
	mad.lo.s32 	%r8, %r2, %r13, %r1;
	mul.wide.u32 	%rd4, %r8, 4;
	add.s64 	%rd5, %rd3, %rd4;
	ld.global.f32 	%f1, [%rd5];
	shl.b32 	%r9, %r1, 2;
	mov.u32 	%r10, sdata;
	add.s32 	%r4, %r10, %r9;
	st.shared.f32 	[%r4], %f1;
	bar.sync 	0;
	setp.ge.u32 	%p1, %r8, %r7;
	@%p1 bra 	$L__BB0_7;
	setp.lt.u32 	%p2, %r13, 2;
	@%p2 bra 	$L__BB0_5;
$L__BB0_2:
	shr.u32 	%r6, %r13, 1;
	setp.ge.u32 	%p3, %r1, %r6;
	@%p3 bra 	$L__BB0_4;
	shl.b32 	%r11, %r6, 2;
	add.s32 	%r12, %r4, %r11;
	ld.shared.f32 	%f2, [%r12];
	ld.shared.f32 	%f3, [%r4];
	add.f32 	%f4, %f2, %f3;
	st.shared.f32 	[%r4], %f4;
$L__BB0_4:
	bar.sync 	0;
	setp.gt.u32 	%p4, %r13, 3;
	mov.u32 	%r13, %r6;
	@%p4 bra 	$L__BB0_2;
$L__BB0_5:
	setp.ne.s32 	%p5, %r1, 0;
	@%p5 bra 	$L__BB0_7;
	ld.shared.f32 	%f5, [sdata];
	cvta.to.global.u64 	%rd6, %rd1;
	mul.wide.u32 	%rd7, %r2, 4;
	add.s64 	%rd8, %rd6, %rd7;
	st.global.f32 	[%rd8], %f5;
$L__BB0_7:
	ret;

}


// ===== COMPILED SASS (sm_100) =====

	.target	sm_100

	.elftype	@"ET_EXEC"


//--------------------- .note.nv.tkinfo           --------------------------
	.section	.note.nv.tkinfo,"",@"SHT_NOTE"
	.sectionflags	@"SHF_NOTE_NV_TKINFO"
	.tkinfo
        /*0018*/ 	.word	0x00000002
        /*0030*/ 	.string	""
        /*0030*/ 	.string	"ptxas"
        /*0030*/ 	.string	"Cuda compilation tools, release 13.0, V13.0.88"
        /*0030*/ 	.string	"Build cuda_13.0.r13.0/compiler.36424714_0"
        /*0030*/ 	.string	"-arch sm_100 -m 64 "



//--------------------- .note.nv.cuinfo           --------------------------
	.section	.note.nv.cuinfo,"",@"SHT_NOTE"
	.sectionflags	@"SHF_NOTE_NV_CUINFO"
        /*0018*/ 	.short	0x0002
        /*001a*/ 	.short	0x0064
        /*001c*/ 	.short	0x0082
	.zero		2


//--------------------- .nv.info                  --------------------------
	.section	.nv.info,"",@"SHT_CUDA_INFO"
	.align	4


	//----- nvinfo : EIATTR_REGCOUNT
	.align		4
        /*0000*/ 	.byte	0x04, 0x2f
        /*0002*/ 	.short	(.L_1 - .L_0)
	.align		4
.L_0:
        /*0004*/ 	.word	index@(sum)
        /*0008*/ 	.word	0x0000000b


	//----- nvinfo : EIATTR_FRAME_SIZE
	.align		4
.L_1:
        /*000c*/ 	.byte	0x04, 0x11
        /*000e*/ 	.short	(.L_3 - .L_2)
	.align		4
.L_2:
        /*0010*/ 	.word	index@(sum)
        /*0014*/ 	.word	0x00000000


	//----- nvinfo : EIATTR_MIN_STACK_SIZE
	.align		4
.L_3:
        /*0018*/ 	.byte	0x04, 0x12
        /*001a*/ 	.short	(.L_5 - .L_4)
	.align		4
.L_4:
        /*001c*/ 	.word	index@(sum)
        /*0020*/ 	.word	0x00000000
.L_5:


//--------------------- .nv.compat                --------------------------
	.section	.nv.compat,"",@"SHT_CUDA_COMPAT_INFO"
	.align	4
        /*0000*/ 	.byte	0x02, 0x09, 0x00, 0x00, 0x02, 0x02, 0x01, 0x00, 0x02, 0x05, 0x05, 0x00, 0x03, 0x07, 0x01, 0x01
        /*0010*/ 	.byte	0x02, 0x03, 0x00, 0x00, 0x02, 0x06, 0x01, 0x00, 0x04, 0x0b, 0x08, 0x00, 0x09, 0x00, 0x00, 0x00
        /*0020*/ 	.byte	0x00, 0x00, 0x00, 0x00


//--------------------- .nv.info.sum              --------------------------
	.section	.nv.info.sum,"",@"SHT_CUDA_INFO"
	.sectionflags	@""
	.align	4


	//----- nvinfo : EIATTR_CUDA_API_VERSION
	.align		4
        /*0000*/ 	.byte	0x04, 0x37
        /*0002*/ 	.short	(.L_7 - .L_6)
.L_6:
        /*0004*/ 	.word	0x00000082


	//----- nvinfo : EIATTR_KPARAM_INFO
	.align		4
.L_7:
        /*0008*/ 	.byte	0x04, 0x17
        /*000a*/ 	.short	(.L_9 - .L_8)
.L_8:
        /*000c*/ 	.word	0x00000000
        /*0010*/ 	.short	0x0002
        /*0012*/ 	.short	0x0010
        /*0014*/ 	.byte	0x00, 0xf0, 0x11, 0x00


	//----- nvinfo : EIATTR_KPARAM_INFO
	.align		4
.L_9:
        /*0018*/ 	.byte	0x04, 0x17
        /*001a*/ 	.short	(.L_11 - .L_10)
.L_10:
        /*001c*/ 	.word	0x00000000
        /*0020*/ 	.short	0x0001
        /*0022*/ 	.short	0x0008
        /*0024*/ 	.byte	0x00, 0xf5, 0x21, 0x00


	//----- nvinfo : EIATTR_KPARAM_INFO
	.align		4
.L_11:
        /*0028*/ 	.byte	0x04, 0x17
        /*002a*/ 	.short	(.L_13 - .L_12)
.L_12:
        /*002c*/ 	.word	0x00000000
        /*0030*/ 	.short	0x0000
        /*0032*/ 	.short	0x0000
        /*0034*/ 	.byte	0x00, 0xf5, 0x21, 0x00


	//----- nvinfo : EIATTR_SPARSE_MMA_MASK
	.align		4
.L_13:
        /*0038*/ 	.byte	0x03, 0x50
        /*003a*/ 	.short	0x0000


	//----- nvinfo : EIATTR_MAXREG_COUNT
	.align		4
        /*003c*/ 	.byte	0x03, 0x1b
        /*003e*/ 	.short	0x00ff


	//----- nvinfo : EIATTR_NUM_BARRIERS
	.align		4
        /*0040*/ 	.byte	0x02, 0x4c
        /*0042*/ 	.byte	0x01
	.zero		1


	//----- nvinfo : EIATTR_MERCURY_ISA_VERSION
	.align		4
        /*0044*/ 	.byte	0x03, 0x5f
        /*0046*/ 	.short	0x0101


	//----- nvinfo : EIATTR_VRC_CTA_INIT_COUNT
	.align		4
        /*0048*/ 	.byte	0x02, 0x4a
	.zero		1
	.zero		1


	//----- nvinfo : EIATTR_EXIT_INSTR_OFFSETS
	.align		4
        /*004c*/ 	.byte	0x04, 0x1c
        /*004e*/ 	.short	(.L_15 - .L_14)


	//   ....[0]....
.L_14:
        /*0050*/ 	.word	0x00000120


	//   ....[1]....
        /*0054*/ 	.word	0x00000210


	//   ....[2]....
        /*0058*/ 	.word	0x00000290


	//----- nvinfo : EIATTR_CBANK_PARAM_SIZE
	.align		4
.L_15:
        /*005c*/ 	.byte	0x03, 0x19
        /*005e*/ 	.short	0x0014


	//----- nvinfo : EIATTR_PARAM_CBANK
	.align		4
        /*0060*/ 	.byte	0x04, 0x0a
        /*0062*/ 	.short	(.L_17 - .L_16)
	.align		4
.L_16:
        /*0064*/ 	.word	index@(.nv.constant0.sum)
        /*0068*/ 	.short	0x0380
        /*006a*/ 	.short	0x0014


	//----- nvinfo : EIATTR_SW_WAR
	.align		4
.L_17:
        /*006c*/ 	.byte	0x04, 0x36
        /*006e*/ 	.short	(.L_19 - .L_18)
.L_18:
        /*0070*/ 	.word	0x00000008
.L_19:


//--------------------- .nv.callgraph             --------------------------
	.section	.nv.callgraph,"",@"SHT_CUDA_CALLGRAPH"
	.align	4
	.sectionentsize	8
	.align		4
        /*0000*/ 	.word	0x00000000
	.align		4
        /*0004*/ 	.word	0xffffffff
	.align		4
        /*0008*/ 	.word	0x00000000
	.align		4
        /*000c*/ 	.word	0xfffffffe
	.align		4
        /*0010*/ 	.word	0x00000000
	.align		4
        /*0014*/ 	.word	0xfffffffd
	.align		4
        /*0018*/ 	.word	0x00000000
	.align		4
        /*001c*/ 	.word	0xfffffffc


//--------------------- .text.sum                 --------------------------
	.section	.text.sum,"ax",@progbits
	.align	128
        .global         sum
        .type           sum,@function
        .size           sum,(.L_x_3 - sum)
        .other          sum,@"STO_CUDA_ENTRY STV_DEFAULT"
sum:
.text.sum:
[----:B------:R-:W-:Y:S01]  /*0000*/  LDC R1, c[0x0][0x37c] ;  /* 0x0000df00ff017b82 */ /* 0x000fe20000000800 */
[----:B------:R-:W0:Y:S07]  /*0010*/  S2R R6, SR_TID.X ;  /* 0x0000000000067919 */ /* 0x000e2e0000002100 */
[----:B------:R-:W1:Y:S01]  /*0020*/  LDC.64 R2, c[0x0][0x380] ;  /* 0x0000e000ff027b82 */ /* 0x000e620000000a00 */
[----:B------:R-:W0:Y:S01]  /*0030*/  LDCU UR8, c[0x0][0x360] ;  /* 0x00006c00ff0877ac */ /* 0x000e220008000800 */
[----:B------:R-:W0:Y:S01]  /*0040*/  S2R R7, SR_CTAID.X ;  /* 0x0000000000077919 */ /* 0x000e220000002500 */
[----:B------:R-:W2:Y:S05]  /*0050*/  LDCU.64 UR6, c[0x0][0x358] ;  /* 0x00006b00ff0677ac */ /* 0x000eaa0008000a00 */
[----:B------:R-:W3:Y:S01]  /*0060*/  S2UR UR5, SR_CgaCtaId ;  /* 0x00000000000579c3 */ /* 0x000ee20000008800 */
[----:B------:R-:W4:Y:S01]  /*0070*/  LDCU UR9, c[0x0][0x390] ;  /* 0x00007200ff0977ac */ /* 0x000f220008000800 */
[----:B0-----:R-:W-:-:S04]  /*0080*/  IMAD R5, R7, UR8, R6 ;  /* 0x0000000807057c24 */ /* 0x001fc8000f8e0206 */
[----:B-1----:R-:W-:-:S06]  /*0090*/  IMAD.WIDE.U32 R2, R5, 0x4, R2 ;  /* 0x0000000405027825 */ /* 0x002fcc00078e0002 */
[----:B--2---:R-:W2:Y:S01]  /*00a0*/  LDG.E R2, desc[UR6][R2.64] ;  /* 0x0000000602027981 */ /* 0x004ea2000c1e1900 */
[----:B------:R-:W-:Y:S01]  /*00b0*/  UMOV UR4, 0x400 ;  /* 0x0000040000047882 */ /* 0x000fe20000000000 */
[----:B----4-:R-:W-:Y:S01]  /*00c0*/  ISETP.GE.U32.AND P0, PT, R5, UR9, PT ;  /* 0x0000000905007c0c */ /* 0x010fe2000bf06070 */
[----:B---3--:R-:W-:Y:S01]  /*00d0*/  ULEA UR4, UR5, UR4, 0x18 ;  /* 0x0000000405047291 */ /* 0x008fe2000f8ec0ff */
[----:B------:R-:W-:-:S05]  /*00e0*/  IMAD.U32 R0, RZ, RZ, UR8 ;  /* 0x00000008ff007e24 */ /* 0x000fca000f8e00ff */
[----:B------:R-:W-:-:S05]  /*00f0*/  LEA R5, R6, UR4, 0x2 ;  /* 0x0000000406057c11 */ /* 0x000fca000f8e10ff */
[----:B--2---:R0:W-:Y:S01]  /*0100*/  STS [R5], R2 ;  /* 0x0000000205007388 */ /* 0x0041e20000000800 */
[----:B------:R-:W-:Y:S06]  /*0110*/  BAR.SYNC.DEFER_BLOCKING 0x0 ;  /* 0x0000000000007b1d */ /* 0x000fec0000010000 */
[----:B------:R-:W-:Y:S05]  /*0120*/  @P0 EXIT ;  /* 0x000000000000094d */ /* 0x000fea0003800000 */
[----:B------:R-:W-:Y:S02]  /*0130*/  ISETP.GE.U32.AND P1, PT, R0, 0x2, PT ;  /* 0x000000020000780c */ /* 0x000fe40003f26070 */
[----:B------:R-:W-:-:S11]  /*0140*/  ISETP.NE.AND P0, PT, R6, RZ, PT ;  /* 0x000000ff0600720c */ /* 0x000fd60003f05270 */
[----:B------:R-:W-:Y:S05]  /*0150*/  @!P1 BRA `(.L_x_0) ;  /* 0x00000000002c9947 */ /* 0x000fea0003800000 */
.L_x_1:
[----:B------:R-:W-:-:S04]  /*0160*/  SHF.R.U32.HI R8, RZ, 0x1, R0 ;  /* 0x00000001ff087819 */ /* 0x000fc80000011600 */
[----:B------:R-:W-:-:S13]  /*0170*/  ISETP.GE.U32.AND P1, PT, R6, R8, PT ;  /* 0x000000080600720c */ /* 0x000fda0003f26070 */
[----:B0-----:R-:W-:Y:S01]  /*0180*/  @!P1 IMAD R2, R8, 0x4, R5 ;  /* 0x0000000408029824 */ /* 0x001fe200078e0205 */
[----:B------:R-:W-:Y:S05]  /*0190*/  @!P1 LDS R3, [R5] ;  /* 0x0000000005039984 */ /* 0x000fea0000000800 */
[----:B------:R-:W0:Y:S02]  /*01a0*/  @!P1 LDS R2, [R2] ;  /* 0x0000000002029984 */ /* 0x000e240000000800 */
[----:B0-----:R-:W-:-:S05]  /*01b0*/  @!P1 FADD R4, R2, R3 ;  /* 0x0000000302049221 */ /* 0x001fca0000000000 */
[----:B------:R1:W-:Y:S01]  /*01c0*/  @!P1 STS [R5], R4 ;  /* 0x0000000405009388 */ /* 0x0003e20000000800 */
[----:B------:R-:W-:Y:S01]  /*01d0*/  BAR.SYNC.DEFER_BLOCKING 0x0 ;  /* 0x0000000000007b1d */ /* 0x000fe20000010000 */
[----:B------:R-:W-:Y:S01]  /*01e0*/  ISETP.GT.U32.AND P1, PT, R0, 0x3, PT ;  /* 0x000000030000780c */ /* 0x000fe20003f24070 */
[----:B------:R-:W-:-:S12]  /*01f0*/  IMAD.MOV.U32 R0, RZ, RZ, R8 ;  /* 0x000000ffff007224 */ /* 0x000fd800078e0008 */
[----:B-1----:R-:W-:Y:S05]  /*0200*/  @P1 BRA `(.L_x_1) ;  /* 0xfffffffc00d41947 */ /* 0x002fea000383ffff */
.L_x_0:
[----:B------:R-:W-:Y:S05]  /*0210*/  @P0 EXIT ;  /* 0x000000000000094d */ /* 0x000fea0003800000 */
[----:B------:R-:W1:Y:S01]  /*0220*/  S2UR UR5, SR_CgaCtaId ;  /* 0x00000000000579c3 */ /* 0x000e620000008800 */
[----:B------:R-:W-:-:S07]  /*0230*/  UMOV UR4, 0x400 ;  /* 0x0000040000047882 */ /* 0x000fce0000000000 */
[----:B0-----:R-:W0:Y:S01]  /*0240*/  LDC.64 R2, c[0x0][0x388] ;  /* 0x0000e200ff027b82 */ /* 0x001e220000000a00 */
[----:B-1----:R-:W-:Y:S01]  /*0250*/  ULEA UR4, UR5, UR4, 0x18 ;  /* 0x0000000405047291 */ /* 0x002fe2000f8ec0ff */
[----:B0-----:R-:W-:-:S08]  /*0260*/  IMAD.WIDE.U32 R2, R7, 0x4, R2 ;  /* 0x0000000407027825 */ /* 0x001fd000078e0002 */
[----:B------:R-:W0:Y:S04]  /*0270*/  LDS R5, [UR4] ;  /* 0x00000004ff057984 */ /* 0x000e280008000800 */
[----:B0-----:R-:W-:Y:S01]  /*0280*/  STG.E desc[UR6][R2.64], R5 ;  /* 0x0000000502007986 */ /* 0x001fe2000c101906 */
[----:B------:R-:W-:Y:S05]  /*0290*/  EXIT ;  /* 0x000000000000794d */ /* 0x000fea0003800000 */
.L_x_2:
[----:B------:R-:W-:-:S00]  /*02a0*/  BRA `(.L_x_2) ;  /* 0xfffffffc00fc7947 */ /* 0x000fc0000383ffff */
[----:B------:R-:W-:-:S00]  /*02b0*/  NOP ;  /* 0x0000000000007918 */ /* 0x000fc00000000000 */
        /* <DEDUP_REMOVED lines=12> */
.L_x_3:


//--------------------- .nv.shared.sum            --------------------------
	.section	.nv.shared.sum,"aw",@nobits
	.sectionflags	@""
	.align	16
	.zero		1024


//--------------------- .nv.shared.reserved.0     --------------------------
	.section	.nv.shared.reserved.0,"aw",@nobits
	.weak		__nv_reservedSMEM_offset_0_alias
	.size		__nv_reservedSMEM_offset_0_alias, 0, 64
	.other		__nv_reservedSMEM_offset_0_alias,@"STO_CUDA_RESERVED_SHARED STV_DEFAULT"
__nv_reservedSMEM_offset_0_alias:
	.zero		0
	.zero		64


//--------------------- .nv.constant0.sum         --------------------------
	.section	.nv.constant0.sum,"a",@progbits
	.sectionflags	@""
	.align	4
.nv.constant0.sum:
	.zero		916


//--------------------- SYMBOLS --------------------------

	.type		.nv.reservedSmem.offset0,@object
	.size		.nv.reservedSmem.offset0,0x4
	.type		.nv.reservedSmem.cap,@object
	.size		.nv.reservedSmem.cap,0x4
